	.headerflags	@"EF_CUDA_TEXMODE_UNIFIED EF_CUDA_64BIT_ADDRESS EF_CUDA_ACCELERATORS EF_CUDA_SM90 EF_CUDA_VIRTUAL_SM(EF_CUDA_SM90)"
	.elftype	@"ET_EXEC"


//--------------------- .nv.info                  --------------------------
	.section	.nv.info,"",@"SHT_CUDA_INFO"
	.align	4


	//----- nvinfo : EIATTR_REGCOUNT
	.align		4
        /*0000*/ 	.byte	0x04, 0x2f
        /*0002*/ 	.short	(.L_3 - .L_2)
	.align		4
.L_2:
        /*0004*/ 	.word	index@(triton_poi_fused__native_batch_norm_legit_no_training_relu_49)
        /*0008*/ 	.word	0x00000016


	//----- nvinfo : EIATTR_MIN_STACK_SIZE
	.align		4
.L_3:
        /*000c*/ 	.byte	0x04, 0x12
        /*000e*/ 	.short	(.L_5 - .L_4)
	.align		4
.L_4:
        /*0010*/ 	.word	index@(triton_poi_fused__native_batch_norm_legit_no_training_relu_49)
        /*0014*/ 	.word	0x00000000


	//----- nvinfo : EIATTR_FRAME_SIZE
	.align		4
.L_5:
        /*0018*/ 	.byte	0x04, 0x11
        /*001a*/ 	.short	(.L_7 - .L_6)
	.align		4
.L_6:
        /*001c*/ 	.word	index@(triton_poi_fused__native_batch_norm_legit_no_training_relu_49)
        /*0020*/ 	.word	0x00000000


	//----- nvinfo : EIATTR_MIN_STACK_SIZE
	.align		4
.L_7:
        /*0024*/ 	.byte	0x04, 0x12
        /*0026*/ 	.short	(.L_9 - .L_8)
	.align		4
.L_8:
        /*0028*/ 	.word	index@(triton_poi_fused__native_batch_norm_legit_no_training_relu_49)
        /*002c*/ 	.word	0x00000000
.L_9:


//--------------------- .nv.info.triton_poi_fused__native_batch_norm_legit_no_training_relu_49 --------------------------
	.section	.nv.info.triton_poi_fused__native_batch_norm_legit_no_training_relu_49,"",@"SHT_CUDA_INFO"
	.sectionflags	@""
	.align	4


	//----- nvinfo : EIATTR_CUDA_API_VERSION
	.align		4
        /*0000*/ 	.byte	0x04, 0x37
        /*0002*/ 	.short	(.L_11 - .L_10)
.L_10:
        /*0004*/ 	.word	0x0000007c


	//----- nvinfo : EIATTR_KPARAM_INFO
	.align		4
.L_11:
        /*0008*/ 	.byte	0x04, 0x17
        /*000a*/ 	.short	(.L_13 - .L_12)
.L_12:
        /*000c*/ 	.word	0x00000000
        /*0010*/ 	.short	0x0006
        /*0012*/ 	.short	0x0030
        /*0014*/ 	.byte	0x00, 0xf0, 0x11, 0x00


	//----- nvinfo : EIATTR_KPARAM_INFO
	.align		4
.L_13:
        /*0018*/ 	.byte	0x04, 0x17
        /*001a*/ 	.short	(.L_15 - .L_14)
.L_14:
        /*001c*/ 	.word	0x00000000
        /*0020*/ 	.short	0x0005
        /*0022*/ 	.short	0x0028
        /*0024*/ 	.byte	0x00, 0xf4, 0x21, 0x00


	//----- nvinfo : EIATTR_KPARAM_INFO
	.align		4
.L_15:
        /*0028*/ 	.byte	0x04, 0x17
        /*002a*/ 	.short	(.L_17 - .L_16)
.L_16:
        /*002c*/ 	.word	0x00000000
        /*0030*/ 	.short	0x0004
        /*0032*/ 	.short	0x0020
        /*0034*/ 	.byte	0x00, 0xf4, 0x21, 0x00


	//----- nvinfo : EIATTR_KPARAM_INFO
	.align		4
.L_17:
        /*0038*/ 	.byte	0x04, 0x17
        /*003a*/ 	.short	(.L_19 - .L_18)
.L_18:
        /*003c*/ 	.word	0x00000000
        /*0040*/ 	.short	0x0003
        /*0042*/ 	.short	0x0018
        /*0044*/ 	.byte	0x00, 0xf4, 0x21, 0x00


	//----- nvinfo : EIATTR_KPARAM_INFO
	.align		4
.L_19:
        /*0048*/ 	.byte	0x04, 0x17
        /*004a*/ 	.short	(.L_21 - .L_20)
.L_20:
        /*004c*/ 	.word	0x00000000
        /*0050*/ 	.short	0x0002
        /*0052*/ 	.short	0x0010
        /*0054*/ 	.byte	0x00, 0xf4, 0x21, 0x00


	//----- nvinfo : EIATTR_KPARAM_INFO
	.align		4
.L_21:
        /*0058*/ 	.byte	0x04, 0x17
        /*005a*/ 	.short	(.L_23 - .L_22)
.L_22:
        /*005c*/ 	.word	0x00000000
        /*0060*/ 	.short	0x0001
        /*0062*/ 	.short	0x0008
        /*0064*/ 	.byte	0x00, 0xf4, 0x21, 0x00


	//----- nvinfo : EIATTR_KPARAM_INFO
	.align		4
.L_23:
        /*0068*/ 	.byte	0x04, 0x17
        /*006a*/ 	.short	(.L_25 - .L_24)
.L_24:
        /*006c*/ 	.word	0x00000000
        /*0070*/ 	.short	0x0000
        /*0072*/ 	.short	0x0000
        /*0074*/ 	.byte	0x00, 0xf4, 0x21, 0x00


	//----- nvinfo : EIATTR_SPARSE_MMA_MASK
	.align		4
.L_25:
        /*0078*/ 	.byte	0x03, 0x50
        /*007a*/ 	.short	0x0000


	//----- nvinfo : EIATTR_MAXREG_COUNT
	.align		4
        /*007c*/ 	.byte	0x03, 0x1b
        /*007e*/ 	.short	0x00ff


	//----- nvinfo : EIATTR_EXIT_INSTR_OFFSETS
	.align		4
        /*0080*/ 	.byte	0x04, 0x1c
        /*0082*/ 	.short	(.L_27 - .L_26)


	//   ....[0]....
.L_26:
        /*0084*/ 	.word	0x00000410


	//   ....[1]....
        /*0088*/ 	.word	0x00000430


	//----- nvinfo : EIATTR_REQNTID
	.align		4
.L_27:
        /*008c*/ 	.byte	0x04, 0x10
        /*008e*/ 	.short	(.L_29 - .L_28)
.L_28:
        /*0090*/ 	.word	0x00000100
        /*0094*/ 	.word	0x00000001
        /*0098*/ 	.word	0x00000001


	//----- nvinfo : EIATTR_CBANK_PARAM_SIZE
	.align		4
.L_29:
        /*009c*/ 	.byte	0x03, 0x19
        /*009e*/ 	.short	0x0034


	//----- nvinfo : EIATTR_PARAM_CBANK
	.align		4
        /*00a0*/ 	.byte	0x04, 0x0a
        /*00a2*/ 	.short	(.L_31 - .L_30)
	.align		4
.L_30:
        /*00a4*/ 	.word	index@(.nv.constant0.triton_poi_fused__native_batch_norm_legit_no_training_relu_49)
        /*00a8*/ 	.short	0x0210
        /*00aa*/ 	.short	0x0034


	//----- nvinfo : EIATTR_SW_WAR
	.align		4
.L_31:
        /*00ac*/ 	.byte	0x04, 0x36
        /*00ae*/ 	.short	(.L_33 - .L_32)
.L_32:
        /*00b0*/ 	.word	0x00000008
.L_33:


//--------------------- .nv.callgraph             --------------------------
	.section	.nv.callgraph,"",@"SHT_CUDA_CALLGRAPH"
	.align	4
	.sectionentsize	8
	.align		4
        /*0000*/ 	.word	0x00000000
	.align		4
        /*0004*/ 	.word	0xffffffff
	.align		4
        /*0008*/ 	.word	0x00000000
	.align		4
        /*000c*/ 	.word	0xfffffffe
	.align		4
        /*0010*/ 	.word	0x00000000
	.align		4
        /*0014*/ 	.word	0xfffffffd
	.align		4
        /*0018*/ 	.word	0x00000000
	.align		4
        /*001c*/ 	.word	0xfffffffc


//--------------------- .nv.constant4             --------------------------
	.section	.nv.constant4,"a",@progbits
	.align	8
	.align		8
.nv.constant4:
        /*0000*/ 	.dword	_$_str
	.align		8
        /*0008*/ 	.dword	_$_str_$_2


//--------------------- .text.triton_poi_fused__native_batch_norm_legit_no_training_relu_49 --------------------------
	.section	.text.triton_poi_fused__native_batch_norm_legit_no_training_relu_49,"ax",@progbits
	.align	128
        .global         triton_poi_fused__native_batch_norm_legit_no_training_relu_49
        .type           triton_poi_fused__native_batch_norm_legit_no_training_relu_49,@function
        .size           triton_poi_fused__native_batch_norm_legit_no_training_relu_49,(.L_x_1 - triton_poi_fused__native_batch_norm_legit_no_training_relu_49)
        .other          triton_poi_fused__native_batch_norm_legit_no_training_relu_49,@"STO_CUDA_ENTRY STV_DEFAULT"
triton_poi_fused__native_batch_norm_legit_no_training_relu_49:
.text.triton_poi_fused__native_batch_norm_legit_no_training_relu_49:
[----:B------:R-:W0:Y:S01]  /*0000*/  LDC R1, c[0x0][0x28] ;  /* 0x00000a00ff017b82 */ /* 0x000e220000000800 */
[----:B------:R-:W1:Y:S07]  /*0010*/  S2R R0, SR_TID.X ;  /* 0x0000000000007919 */ /* 0x000e6e0000002100 */
[----:B------:R-:W2:Y:S01]  /*0020*/  LDC.64 R8, c[0x0][0x220] ;  /* 0x00008800ff087b82 */ /* 0x000ea20000000a00 */
[----:B------:R-:W-:Y:S01]  /*0030*/  ULDC.64 UR4, c[0x0][0x208] ;  /* 0x0000820000047ab9 */ /* 0x000fe20000000a00 */
[----:B------:R-:W3:Y:S06]  /*0040*/  S2R R3, SR_CTAID.X ;  /* 0x0000000000037919 */ /* 0x000eec0000002500 */
[----:B------:R-:W4:Y:S08]  /*0050*/  LDC.64 R12, c[0x0][0x210] ;  /* 0x00008400ff0c7b82 */ /* 0x000f300000000a00 */
[----:B------:R-:W5:Y:S08]  /*0060*/  LDC.64 R14, c[0x0][0x218] ;  /* 0x00008600ff0e7b82 */ /* 0x000f700000000a00 */
[----:B------:R-:W5:Y:S01]  /*0070*/  LDC.64 R16, c[0x0][0x228] ;  /* 0x00008a00ff107b82 */ /* 0x000f620000000a00 */
[----:B-1----:R-:W-:-:S07]  /*0080*/  SHF.L.U32 R0, R0, 0x1, RZ ;  /* 0x0000000100007819 */ /* 0x002fce00000006ff */
[----:B------:R-:W1:Y:S01]  /*0090*/  LDC.64 R18, c[0x0][0x230] ;  /* 0x00008c00ff127b82 */ /* 0x000e620000000a00 */
[----:B------:R-:W-:-:S04]  /*00a0*/  LOP3.LUT R0, R0, 0x1fe, RZ, 0xc0, !PT ;  /* 0x000001fe00007812 */ /* 0x000fc800078ec0ff */
[----:B---3--:R-:W-:-:S04]  /*00b0*/  LEA R0, R3, R0, 0x9 ;  /* 0x0000000003007211 */ /* 0x008fc800078e48ff */
[C---:B------:R-:W-:Y:S01]  /*00c0*/  ISETP.GE.AND P0, PT, R0.reuse, 0x24c00, PT ;  /* 0x00024c000000780c */ /* 0x040fe20003f06270 */
[----:B------:R-:W-:-:S05]  /*00d0*/  IMAD.HI R2, R0, 0x2aaaaaab, RZ ;  /* 0x2aaaaaab00027827 */ /* 0x000fca00078e02ff */
[----:B------:R-:W-:-:S04]  /*00e0*/  SHF.R.U32.HI R3, RZ, 0x1f, R2 ;  /* 0x0000001fff037819 */ /* 0x000fc80000011602 */
[----:B------:R-:W-:-:S05]  /*00f0*/  LEA.HI R3, R2, R3, RZ, 0x1b ;  /* 0x0000000302037211 */ /* 0x000fca00078fd8ff */
[----:B------:R-:W-:Y:S01]  /*0100*/  IMAD R11, R3, -0xc0, R0 ;  /* 0xffffff40030b7824 */ /* 0x000fe200078e0200 */
[----:B------:R-:W-:-:S03]  /*0110*/  CS2R R2, SRZ ;  /* 0x0000000000027805 */ /* 0x000fc6000001ff00 */
[----:B--2---:R-:W-:-:S05]  /*0120*/  IMAD.WIDE R8, R11, 0x4, R8 ;  /* 0x000000040b087825 */ /* 0x004fca00078e0208 */
[----:B------:R2:W3:Y:S01]  /*0130*/  @!P0 LDG.E.EL.64 R2, desc[UR4][R8.64] ;  /* 0x0000000408028981 */ /* 0x0004e2000c2e1b00 */
[----:B------:R-:W-:Y:S02]  /*0140*/  CS2R R4, SRZ ;  /* 0x0000000000047805 */ /* 0x000fe4000001ff00 */
[----:B------:R-:W-:Y:S01]  /*0150*/  CS2R R6, SRZ ;  /* 0x0000000000067805 */ /* 0x000fe2000001ff00 */
[----:B----4-:R-:W-:-:S04]  /*0160*/  IMAD.WIDE R12, R0, 0x4, R12 ;  /* 0x00000004000c7825 */ /* 0x010fc800078e020c */
[C---:B-----5:R-:W-:Y:S01]  /*0170*/  IMAD.WIDE R14, R11.reuse, 0x4, R14 ;  /* 0x000000040b0e7825 */ /* 0x060fe200078e020e */
[----:B------:R-:W4:Y:S01]  /*0180*/  @!P0 LDG.E.64 R4, desc[UR4][R12.64] ;  /* 0x000000040c048981 */ /* 0x000f22000c1e1b00 */
[----:B--2---:R-:W-:Y:S02]  /*0190*/  CS2R R8, SRZ ;  /* 0x0000000000087805 */ /* 0x004fe4000001ff00 */
[C---:B0-----:R-:W-:Y:S01]  /*01a0*/  IMAD.WIDE R16, R11.reuse, 0x4, R16 ;  /* 0x000000040b107825 */ /* 0x041fe200078e0210 */
[----:B------:R0:W4:Y:S03]  /*01b0*/  @!P0 LDG.E.EL.64 R6, desc[UR4][R14.64] ;  /* 0x000000040e068981 */ /* 0x000126000c2e1b00 */
[----:B-1----:R-:W-:Y:S01]  /*01c0*/  IMAD.WIDE R18, R11, 0x4, R18 ;  /* 0x000000040b127825 */ /* 0x002fe200078e0212 */
[----:B------:R-:W-:-:S04]  /*01d0*/  CS2R R10, SRZ ;  /* 0x00000000000a7805 */ /* 0x000fc8000001ff00 */
[----:B------:R-:W2:Y:S04]  /*01e0*/  @!P0 LDG.E.EL.64 R8, desc[UR4][R18.64] ;  /* 0x0000000412088981 */ /* 0x000ea8000c2e1b00 */
[----:B------:R-:W2:Y:S01]  /*01f0*/  @!P0 LDG.E.EL.64 R10, desc[UR4][R16.64] ;  /* 0x00000004100a8981 */ /* 0x000ea2000c2e1b00 */
[----:B0-----:R-:W-:Y:S01]  /*0200*/  HFMA2.MMA R14, -RZ, RZ, 1.625, 0 ;  /* 0x3e800000ff0e7435 */ /* 0x001fe200000001ff */
[----:B---3--:R-:W-:Y:S01]  /*0210*/  FADD R2, R2, 9.9999997473787516356e-06 ;  /* 0x3727c5ac02027421 */ /* 0x008fe20000000000 */
[----:B------:R-:W-:-:S03]  /*0220*/  FADD R3, R3, 9.9999997473787516356e-06 ;  /* 0x3727c5ac03037421 */ /* 0x000fc60000000000 */
[----:B------:R-:W0:Y:S08]  /*0230*/  MUFU.SQRT R12, R2 ;  /* 0x00000002000c7308 */ /* 0x000e300000002000 */
[----:B------:R1:W3:Y:S01]  /*0240*/  MUFU.SQRT R13, R3 ;  /* 0x00000003000d7308 */ /* 0x0002e20000002000 */
[C---:B0-----:R-:W-:Y:S02]  /*0250*/  FSETP.GT.AND P1, PT, R12.reuse, 8.50705917302346158658e+37, PT ;  /* 0x7e8000000c00780b */ /* 0x041fe40003f24000 */
[----:B------:R-:W-:Y:S01]  /*0260*/  FSETP.GEU.AND P3, PT, R12, 1.175494350822287508e-38, PT ;  /* 0x008000000c00780b */ /* 0x000fe20003f6e000 */
[----:B-1----:R-:W0:Y:S01]  /*0270*/  LDC.64 R2, c[0x0][0x238] ;  /* 0x00008e00ff027b82 */ /* 0x002e220000000a00 */
[----:B---3--:R-:W-:-:S02]  /*0280*/  FSETP.GT.AND P2, PT, R13, 8.50705917302346158658e+37, PT ;  /* 0x7e8000000d00780b */ /* 0x008fc40003f44000 */
[----:B------:R-:W-:-:S07]  /*0290*/  FSETP.GEU.AND P4, PT, R13, 1.175494350822287508e-38, PT ;  /* 0x008000000d00780b */ /* 0x000fce0003f8e000 */
[----:B------:R-:W-:-:S04]  /*02a0*/  @P1 FMUL R12, R12, 0.25 ;  /* 0x3e8000000c0c1820 */ /* 0x000fc80000400000 */
[----:B------:R-:W-:Y:S01]  /*02b0*/  @!P3 FMUL R12, R12, 16777216 ;  /* 0x4b8000000c0cb820 */ /* 0x000fe20000400000 */
[----:B------:R-:W-:-:S04]  /*02c0*/  @P2 FMUL R13, R13, 0.25 ;  /* 0x3e8000000d0d2820 */ /* 0x000fc80000400000 */
[----:B------:R-:W-:Y:S01]  /*02d0*/  @!P4 FMUL R13, R13, 16777216 ;  /* 0x4b8000000d0dc820 */ /* 0x000fe20000400000 */
[----:B------:R-:W1:Y:S01]  /*02e0*/  MUFU.RCP R12, R12 ;  /* 0x0000000c000c7308 */ /* 0x000e620000001000 */
[----:B------:R-:W-:-:S07]  /*02f0*/  FSEL R15, R14, 1, P1 ;  /* 0x3f8000000e0f7808 */ /* 0x000fce0000800000 */
[----:B------:R-:W3:Y:S01]  /*0300*/  MUFU.RCP R13, R13 ;  /* 0x0000000d000d7308 */ /* 0x000ee20000001000 */
[----:B------:R-:W-:Y:S01]  /*0310*/  FSEL R14, R14, 1, P2 ;  /* 0x3f8000000e0e7808 */ /* 0x000fe20001000000 */
[----:B------:R-:W-:-:S04]  /*0320*/  @!P3 FMUL R15, R15, 16777216 ;  /* 0x4b8000000f0fb820 */ /* 0x000fc80000400000 */
[----:B------:R-:W-:Y:S01]  /*0330*/  @!P4 FMUL R14, R14, 16777216 ;  /* 0x4b8000000e0ec820 */ /* 0x000fe20000400000 */
[----:B----4-:R-:W-:Y:S01]  /*0340*/  FADD R5, -R7, R5 ;  /* 0x0000000507057221 */ /* 0x010fe20000000100 */
[----:B------:R-:W-:Y:S01]  /*0350*/  FADD R4, -R6, R4 ;  /* 0x0000000406047221 */ /* 0x000fe20000000100 */
[----:B-1----:R-:W-:Y:S01]  /*0360*/  FMUL R15, R12, R15 ;  /* 0x0000000f0c0f7220 */ /* 0x002fe20000400000 */
[----:B---3--:R-:W-:-:S03]  /*0370*/  FMUL R14, R13, R14 ;  /* 0x0000000e0d0e7220 */ /* 0x008fc60000400000 */
[----:B------:R-:W-:Y:S01]  /*0380*/  FMUL R15, R4, R15 ;  /* 0x0000000f040f7220 */ /* 0x000fe20000400000 */
[----:B------:R-:W-:-:S03]  /*0390*/  FMUL R14, R5, R14 ;  /* 0x0000000e050e7220 */ /* 0x000fc60000400000 */
[----:B--2---:R-:W-:Y:S01]  /*03a0*/  FFMA R8, R15, R10, R8 ;  /* 0x0000000a0f087223 */ /* 0x004fe20000000008 */
[----:B------:R-:W-:-:S04]  /*03b0*/  FFMA R9, R14, R11, R9 ;  /* 0x0000000b0e097223 */ /* 0x000fc80000000009 */
[----:B------:R-:W-:Y:S02]  /*03c0*/  FSETP.GEU.AND P1, PT, R8, RZ, PT ;  /* 0x000000ff0800720b */ /* 0x000fe40003f2e000 */
[C---:B------:R-:W-:Y:S01]  /*03d0*/  FSETP.GEU.AND P2, PT, R9.reuse, RZ, PT ;  /* 0x000000ff0900720b */ /* 0x040fe20003f4e000 */
[----:B0-----:R-:W-:Y:S01]  /*03e0*/  IMAD.WIDE R2, R0, 0x4, R2 ;  /* 0x0000000400027825 */ /* 0x001fe200078e0202 */
[----:B------:R-:W-:Y:S02]  /*03f0*/  FSEL R8, R8, RZ, P1 ;  /* 0x000000ff08087208 */ /* 0x000fe40000800000 */
[----:B------:R-:W-:Y:S01]  /*0400*/  FSEL R9, R9, RZ, P2 ;  /* 0x000000ff09097208 */ /* 0x000fe20001000000 */
[----:B------:R-:W-:Y:S08]  /*0410*/  @P0 EXIT ;  /* 0x000000000000094d */ /* 0x000ff00003800000 */
[----:B------:R-:W-:Y:S01]  /*0420*/  STG.E.64 desc[UR4][R2.64], R8 ;  /* 0x0000000802007986 */ /* 0x000fe2000c101b04 */
[----:B------:R-:W-:Y:S05]  /*0430*/  EXIT ;  /* 0x000000000000794d */ /* 0x000fea0003800000 */
.L_x_0:
[----:B------:R-:W-:-:S00]  /*0440*/  BRA `(.L_x_0) ;  /* 0xfffffffc00fc7947 */ /* 0x000fc0000383ffff */
[----:B------:R-:W-:-:S00]  /*0450*/  NOP ;  /* 0x0000000000007918 */ /* 0x000fc00000000000 */
        /* <DEDUP_REMOVED lines=10> */
.L_x_1:


//--------------------- .nv.global.init           --------------------------
	.section	.nv.global.init,"aw",@progbits
.nv.global.init:
	.type		_$_str,@object
	.size		_$_str,(_$_str_$_2 - _$_str)
_$_str:
        /*0000*/ 	.byte	0x5f, 0x5f, 0x43, 0x55, 0x44, 0x41, 0x5f, 0x46, 0x54, 0x5a, 0x00
	.type		_$_str_$_2,@object
	.size		_$_str_$_2,(.L_1 - _$_str_$_2)
_$_str_$_2:
        /*000b*/ 	.byte	0x5f, 0x5f, 0x43, 0x55, 0x44, 0x41, 0x5f, 0x50, 0x52, 0x45, 0x43, 0x5f, 0x53, 0x51, 0x52, 0x54
        /*001b*/ 	.byte	0x00
.L_1:


//--------------------- .nv.constant0.triton_poi_fused__native_batch_norm_legit_no_training_relu_49 --------------------------
	.section	.nv.constant0.triton_poi_fused__native_batch_norm_legit_no_training_relu_49,"a",@progbits
	.sectionflags	@""
	.align	4
.nv.constant0.triton_poi_fused__native_batch_norm_legit_no_training_relu_49:
	.zero		580
